//
// Generated by NVIDIA NVVM Compiler
//
// Compiler Build ID: CL-36424714
// Cuda compilation tools, release 13.0, V13.0.88
// Based on NVVM 20.0.0
//

.version 9.0
.target sm_100
.address_size 64

	// .globl	_Z13printBlockDimv
.extern .func  (.param .b32 func_retval0) vprintf
(
	.param .b64 vprintf_param_0,
	.param .b64 vprintf_param_1
)
;
.global .align 1 .b8 $str[51] = {98, 108, 111, 99, 107, 68, 105, 109, 46, 120, 32, 58, 32, 37, 100, 44, 32, 98, 108, 111, 99, 107, 68, 105, 109, 46, 121, 32, 58, 32, 37, 100, 44, 32, 98, 108, 111, 99, 107, 68, 105, 109, 46, 122, 32, 58, 32, 37, 100, 10};

.visible .entry _Z13printBlockDimv()
{
	.local .align 8 .b8 	__local_depot0[16];
	.reg .b64 	%SP;
	.reg .b64 	%SPL;
	.reg .b32 	%r<6>;
	.reg .b64 	%rd<5>;

	mov.u64 	%SPL, __local_depot0;
	cvta.local.u64 	%SP, %SPL;
	add.u64 	%rd1, %SP, 0;
	add.u64 	%rd2, %SPL, 0;
	mov.u32 	%r1, %ntid.x;
	mov.u32 	%r2, %ntid.y;
	mov.u32 	%r3, %ntid.z;
	st.local.v2.u32 	[%rd2], {%r1, %r2};
	st.local.u32 	[%rd2+8], %r3;
	mov.u64 	%rd3, $str;
	cvta.global.u64 	%rd4, %rd3;
	{ // callseq 0, 0
	.param .b64 param0;
	st.param.b64 	[param0], %rd4;
	.param .b64 param1;
	st.param.b64 	[param1], %rd1;
	.param .b32 retval0;
	call.uni (retval0), 
	vprintf, 
	(
	param0, 
	param1
	);
	ld.param.b32 	%r4, [retval0];
	} // callseq 0
	ret;

}


// ===== COMPILED SASS (sm_100) =====

	.target	sm_100

	.elftype	@"ET_EXEC"


//--------------------- .note.nv.tkinfo           --------------------------
	.section	.note.nv.tkinfo,"",@"SHT_NOTE"
	.sectionflags	@"SHF_NOTE_NV_TKINFO"
	.tkinfo
        /*0018*/ 	.word	0x00000002
        /*0030*/ 	.string	""
        /*0030*/ 	.string	"ptxas"
        /*0030*/ 	.string	"Cuda compilation tools, release 13.0, V13.0.88"
        /*0030*/ 	.string	"Build cuda_13.0.r13.0/compiler.36424714_0"
        /*0030*/ 	.string	"-arch sm_100 -m 64 "



//--------------------- .note.nv.cuinfo           --------------------------
	.section	.note.nv.cuinfo,"",@"SHT_NOTE"
	.sectionflags	@"SHF_NOTE_NV_CUINFO"
        /*0018*/ 	.short	0x0002
        /*001a*/ 	.short	0x0064
        /*001c*/ 	.short	0x0082
	.zero		2


//--------------------- .nv.info                  --------------------------
	.section	.nv.info,"",@"SHT_CUDA_INFO"
	.align	4


	//----- nvinfo : EIATTR_REGCOUNT
	.align		4
        /*0000*/ 	.byte	0x04, 0x2f
        /*0002*/ 	.short	(.L_2 - .L_1)
	.align		4
.L_1:
        /*0004*/ 	.word	index@(_Z13printBlockDimv)
        /*0008*/ 	.word	0x00000018


	//----- nvinfo : EIATTR_FRAME_SIZE
	.align		4
.L_2:
        /*000c*/ 	.byte	0x04, 0x11
        /*000e*/ 	.short	(.L_4 - .L_3)
	.align		4
.L_3:
        /*0010*/ 	.word	index@(_Z13printBlockDimv)
        /*0014*/ 	.word	0x00000010


	//----- nvinfo : EIATTR_MIN_STACK_SIZE
	.align		4
.L_4:
        /*0018*/ 	.byte	0x04, 0x12
        /*001a*/ 	.short	(.L_6 - .L_5)
	.align		4
.L_5:
        /*001c*/ 	.word	index@(_Z13printBlockDimv)
        /*0020*/ 	.word	0x00000010
.L_6:


//--------------------- .nv.compat                --------------------------
	.section	.nv.compat,"",@"SHT_CUDA_COMPAT_INFO"
	.align	4
        /*0000*/ 	.byte	0x02, 0x09, 0x00, 0x00, 0x02, 0x02, 0x01, 0x00, 0x02, 0x05, 0x05, 0x00, 0x03, 0x07, 0x01, 0x01
        /*0010*/ 	.byte	0x02, 0x03, 0x00, 0x00, 0x02, 0x06, 0x01, 0x00, 0x04, 0x0b, 0x08, 0x00, 0x09, 0x00, 0x00, 0x00
        /*0020*/ 	.byte	0x00, 0x00, 0x00, 0x00


//--------------------- .nv.info._Z13printBlockDimv --------------------------
	.section	.nv.info._Z13printBlockDimv,"",@"SHT_CUDA_INFO"
	.sectionflags	@""
	.align	4


	//----- nvinfo : EIATTR_CUDA_API_VERSION
	.align		4
        /*0000*/ 	.byte	0x04, 0x37
        /*0002*/ 	.short	(.L_8 - .L_7)
.L_7:
        /*0004*/ 	.word	0x00000082


	//----- nvinfo : EIATTR_SPARSE_MMA_MASK
	.align		4
.L_8:
        /*0008*/ 	.byte	0x03, 0x50
        /*000a*/ 	.short	0x0000


	//----- nvinfo : EIATTR_MAXREG_COUNT
	.align		4
        /*000c*/ 	.byte	0x03, 0x1b
        /*000e*/ 	.short	0x00ff


	//----- nvinfo : EIATTR_EXTERNS
	.align		4
        /*0010*/ 	.byte	0x04, 0x0f
        /*0012*/ 	.short	(.L_10 - .L_9)


	//   ....[0]....
	.align		4
.L_9:
        /*0014*/ 	.word	index@(vprintf)


	//----- nvinfo : EIATTR_MERCURY_ISA_VERSION
	.align		4
.L_10:
        /*0018*/ 	.byte	0x03, 0x5f
        /*001a*/ 	.short	0x0101


	//----- nvinfo : EIATTR_VRC_CTA_INIT_COUNT
	.align		4
        /*001c*/ 	.byte	0x02, 0x4a
	.zero		1
	.zero		1


	//----- nvinfo : EIATTR_SYSCALL_OFFSETS
	.align		4
        /*0020*/ 	.byte	0x04, 0x46
        /*0022*/ 	.short	(.L_12 - .L_11)


	//   ....[0]....
.L_11:
        /*0024*/ 	.word	0x00000110


	//----- nvinfo : EIATTR_EXIT_INSTR_OFFSETS
	.align		4
.L_12:
        /*0028*/ 	.byte	0x04, 0x1c
        /*002a*/ 	.short	(.L_14 - .L_13)


	//   ....[0]....
.L_13:
        /*002c*/ 	.word	0x00000120


	//----- nvinfo : EIATTR_SW_WAR
	.align		4
.L_14:
        /*0030*/ 	.byte	0x04, 0x36
        /*0032*/ 	.short	(.L_16 - .L_15)
.L_15:
        /*0034*/ 	.word	0x00000008
.L_16:


//--------------------- .nv.callgraph             --------------------------
	.section	.nv.callgraph,"",@"SHT_CUDA_CALLGRAPH"
	.align	4
	.sectionentsize	8
	.align		4
        /*0000*/ 	.word	0x00000000
	.align		4
        /*0004*/ 	.word	0xffffffff
	.align		4
        /*0008*/ 	.word	index@(_Z13printBlockDimv)
	.align		4
        /*000c*/ 	.word	index@(vprintf)
	.align		4
        /*0010*/ 	.word	0x00000000
	.align		4
        /*0014*/ 	.word	0xfffffffe
	.align		4
        /*0018*/ 	.word	0x00000000
	.align		4
        /*001c*/ 	.word	0xfffffffd
	.align		4
        /*0020*/ 	.word	0x00000000
	.align		4
        /*0024*/ 	.word	0xfffffffc


//--------------------- .nv.constant4             --------------------------
	.section	.nv.constant4,"a",@progbits
	.align	8
	.align		8
.nv.constant4:
        /*0000*/ 	.dword	vprintf
	.align		8
        /*0008*/ 	.dword	$str


//--------------------- .text._Z13printBlockDimv  --------------------------
	.section	.text._Z13printBlockDimv,"ax",@progbits
	.align	128
        .global         _Z13printBlockDimv
        .type           _Z13printBlockDimv,@function
        .size           _Z13printBlockDimv,(.L_x_2 - _Z13printBlockDimv)
        .other          _Z13printBlockDimv,@"STO_CUDA_ENTRY STV_DEFAULT"
_Z13printBlockDimv:
.text._Z13printBlockDimv:
[----:B------:R-:W0:Y:S01]  /*0000*/  LDC R1, c[0x0][0x37c] ;  /* 0x0000df00ff017b82 */ /* 0x000e220000000800 */
[----:B------:R-:W1:Y:S07]  /*0010*/  LDCU UR5, c[0x0][0x2fc] ;  /* 0x00005f80ff0577ac */ /* 0x000e6e0008000800 */
[----:B------:R-:W2:Y:S01]  /*0020*/  LDC R8, c[0x0][0x360] ;  /* 0x0000d800ff087b82 */ /* 0x000ea20000000800 */
[----:B0-----:R-:W-:Y:S01]  /*0030*/  VIADD R1, R1, 0xfffffff0 ;  /* 0xfffffff001017836 */ /* 0x001fe20000000000 */
[----:B------:R-:W-:Y:S01]  /*0040*/  MOV R0, 0x0 ;  /* 0x0000000000007802 */ /* 0x000fe20000000f00 */
[----:B------:R-:W0:Y:S01]  /*0050*/  LDCU UR4, c[0x0][0x2f8] ;  /* 0x00005f00ff0477ac */ /* 0x000e220008000800 */
[----:B------:R-:W3:Y:S04]  /*0060*/  LDCU.64 UR6, c[0x4][0x8] ;  /* 0x01000100ff0677ac */ /* 0x000ee80008000a00 */
[----:B------:R-:W2:Y:S08]  /*0070*/  LDC R9, c[0x0][0x364] ;  /* 0x0000d900ff097b82 */ /* 0x000eb00000000800 */
[----:B------:R-:W4:Y:S01]  /*0080*/  LDC R10, c[0x0][0x368] ;  /* 0x0000da00ff0a7b82 */ /* 0x000f220000000800 */
[----:B0-----:R-:W-:-:S07]  /*0090*/  IADD3 R6, P0, PT, R1, UR4, RZ ;  /* 0x0000000401067c10 */ /* 0x001fce000ff1e0ff */
[----:B------:R0:W5:Y:S01]  /*00a0*/  LDC.64 R2, c[0x4][R0] ;  /* 0x0100000000027b82 */ /* 0x0001620000000a00 */
[----:B---3--:R-:W-:Y:S01]  /*00b0*/  IMAD.U32 R4, RZ, RZ, UR6 ;  /* 0x00000006ff047e24 */ /* 0x008fe2000f8e00ff */
[----:B------:R-:W-:Y:S01]  /*00c0*/  MOV R5, UR7 ;  /* 0x0000000700057c02 */ /* 0x000fe20008000f00 */
[----:B-1----:R-:W-:Y:S01]  /*00d0*/  IMAD.X R7, RZ, RZ, UR5, P0 ;  /* 0x00000005ff077e24 */ /* 0x002fe200080e06ff */
[----:B--2---:R0:W-:Y:S04]  /*00e0*/  STL.64 [R1], R8 ;  /* 0x0000000801007387 */ /* 0x0041e80000100a00 */
[----:B----4-:R0:W-:Y:S02]  /*00f0*/  STL [R1+0x8], R10 ;  /* 0x0000080a01007387 */ /* 0x0101e40000100800 */
[----:B------:R-:W-:-:S07]  /*0100*/  LEPC R20, `(.L_x_0) ;  /* 0x000000001014794e */ /* 0x000fce0000000000 */
[----:B0----5:R-:W-:Y:S05]  /*0110*/  CALL.ABS.NOINC R2 ;  /* 0x0000000002007343 */ /* 0x021fea0003c00000 */
.L_x_0:
[----:B------:R-:W-:Y:S05]  /*0120*/  EXIT ;  /* 0x000000000000794d */ /* 0x000fea0003800000 */
.L_x_1:
[----:B------:R-:W-:-:S00]  /*0130*/  BRA `(.L_x_1) ;  /* 0xfffffffc00fc7947 */ /* 0x000fc0000383ffff */
[----:B------:R-:W-:-:S00]  /*0140*/  NOP ;  /* 0x0000000000007918 */ /* 0x000fc00000000000 */
        /* <DEDUP_REMOVED lines=11> */
.L_x_2:


//--------------------- .nv.global.init           --------------------------
	.section	.nv.global.init,"aw",@progbits
.nv.global.init:
	.type		$str,@object
	.size		$str,(.L_0 - $str)
$str:
        /*0000*/ 	.byte	0x62, 0x6c, 0x6f, 0x63, 0x6b, 0x44, 0x69, 0x6d, 0x2e, 0x78, 0x20, 0x3a, 0x20, 0x25, 0x64, 0x2c
        /*0010*/ 	.byte	0x20, 0x62, 0x6c, 0x6f, 0x63, 0x6b, 0x44, 0x69, 0x6d, 0x2e, 0x79, 0x20, 0x3a, 0x20, 0x25, 0x64
        /*0020*/ 	.byte	0x2c, 0x20, 0x62, 0x6c, 0x6f, 0x63, 0x6b, 0x44, 0x69, 0x6d, 0x2e, 0x7a, 0x20, 0x3a, 0x20, 0x25
        /*0030*/ 	.byte	0x64, 0x0a, 0x00
.L_0:


//--------------------- .nv.shared.reserved.0     --------------------------
	.section	.nv.shared.reserved.0,"aw",@nobits
	.weak		__nv_reservedSMEM_offset_0_alias
	.size		__nv_reservedSMEM_offset_0_alias, 0, 64
	.other		__nv_reservedSMEM_offset_0_alias,@"STO_CUDA_RESERVED_SHARED STV_DEFAULT"
__nv_reservedSMEM_offset_0_alias:
	.zero		0
	.zero		64


//--------------------- .nv.constant0._Z13printBlockDimv --------------------------
	.section	.nv.constant0._Z13printBlockDimv,"a",@progbits
	.sectionflags	@""
	.align	4
.nv.constant0._Z13printBlockDimv:
	.zero		896


//--------------------- SYMBOLS --------------------------

	.type		.nv.reservedSmem.offset0,@object
	.size		.nv.reservedSmem.offset0,0x4
	.type		vprintf,@function
